//
// Generated by NVIDIA NVVM Compiler
//
// Compiler Build ID: CL-36424714
// Cuda compilation tools, release 13.0, V13.0.88
// Based on NVVM 20.0.0
//

.version 9.0
.target sm_100
.address_size 64

	// .globl	_Z17connectionsKernelPKiS0_PKfS0_S0_Pfi

.visible .entry _Z17connectionsKernelPKiS0_PKfS0_S0_Pfi(
	.param .u64 .ptr .align 1 _Z17connectionsKernelPKiS0_PKfS0_S0_Pfi_param_0,
	.param .u64 .ptr .align 1 _Z17connectionsKernelPKiS0_PKfS0_S0_Pfi_param_1,
	.param .u64 .ptr .align 1 _Z17connectionsKernelPKiS0_PKfS0_S0_Pfi_param_2,
	.param .u64 .ptr .align 1 _Z17connectionsKernelPKiS0_PKfS0_S0_Pfi_param_3,
	.param .u64 .ptr .align 1 _Z17connectionsKernelPKiS0_PKfS0_S0_Pfi_param_4,
	.param .u64 .ptr .align 1 _Z17connectionsKernelPKiS0_PKfS0_S0_Pfi_param_5,
	.param .u32 _Z17connectionsKernelPKiS0_PKfS0_S0_Pfi_param_6
)
{
	.reg .pred 	%p<26>;
	.reg .b32 	%r<61>;
	.reg .b32 	%f<117>;
	.reg .b64 	%rd<64>;

	ld.param.u64 	%rd6, [_Z17connectionsKernelPKiS0_PKfS0_S0_Pfi_param_0];
	ld.param.u64 	%rd9, [_Z17connectionsKernelPKiS0_PKfS0_S0_Pfi_param_1];
	ld.param.u64 	%rd10, [_Z17connectionsKernelPKiS0_PKfS0_S0_Pfi_param_2];
	ld.param.u64 	%rd11, [_Z17connectionsKernelPKiS0_PKfS0_S0_Pfi_param_3];
	ld.param.u64 	%rd7, [_Z17connectionsKernelPKiS0_PKfS0_S0_Pfi_param_4];
	ld.param.u64 	%rd8, [_Z17connectionsKernelPKiS0_PKfS0_S0_Pfi_param_5];
	ld.param.u32 	%r18, [_Z17connectionsKernelPKiS0_PKfS0_S0_Pfi_param_6];
	cvta.to.global.u64 	%rd1, %rd10;
	cvta.to.global.u64 	%rd2, %rd9;
	cvta.to.global.u64 	%rd3, %rd11;
	mov.u32 	%r19, %ctaid.x;
	mov.u32 	%r20, %ntid.x;
	mov.u32 	%r21, %tid.x;
	mad.lo.s32 	%r1, %r19, %r20, %r21;
	setp.ge.s32 	%p1, %r1, %r18;
	@%p1 bra 	$L__BB0_15;
	cvta.to.global.u64 	%rd12, %rd7;
	cvta.to.global.u64 	%rd13, %rd6;
	mul.wide.s32 	%rd14, %r1, 4;
	add.s64 	%rd15, %rd12, %rd14;
	ld.global.nc.u32 	%r22, [%rd15];
	mul.wide.s32 	%rd16, %r22, 4;
	add.s64 	%rd17, %rd13, %rd16;
	ld.global.nc.u32 	%r58, [%rd17];
	ld.global.nc.u32 	%r3, [%rd17+4];
	add.s64 	%rd18, %rd3, %rd16;
	ld.global.nc.u32 	%r4, [%rd18];
	setp.ge.s32 	%p2, %r58, %r3;
	mov.f32 	%f116, 0f00000000;
	@%p2 bra 	$L__BB0_14;
	sub.s32 	%r5, %r3, %r58;
	and.b32  	%r6, %r5, 7;
	sub.s32 	%r23, %r58, %r3;
	setp.gt.u32 	%p3, %r23, -8;
	mov.f32 	%f115, 0f00000000;
	mov.f32 	%f114, %f115;
	@%p3 bra 	$L__BB0_5;
	and.b32  	%r24, %r5, -8;
	neg.s32 	%r56, %r24;
	add.s64 	%rd4, %rd2, 16;
	add.s64 	%rd5, %rd1, 16;
	mov.f32 	%f115, 0f00000000;
$L__BB0_4:
	.pragma "nounroll";
	mul.wide.s32 	%rd19, %r58, 4;
	add.s64 	%rd20, %rd4, %rd19;
	add.s64 	%rd21, %rd5, %rd19;
	ld.global.nc.u32 	%r25, [%rd20+-16];
	ld.global.nc.f32 	%f31, [%rd21+-16];
	mul.wide.s32 	%rd22, %r25, 4;
	add.s64 	%rd23, %rd3, %rd22;
	ld.global.nc.u32 	%r26, [%rd23];
	setp.eq.s32 	%p4, %r26, %r4;
	add.f32 	%f32, %f115, %f31;
	add.f32 	%f33, %f114, %f31;
	selp.f32 	%f34, %f114, %f33, %p4;
	selp.f32 	%f35, %f32, %f115, %p4;
	ld.global.nc.u32 	%r27, [%rd20+-12];
	ld.global.nc.f32 	%f36, [%rd21+-12];
	mul.wide.s32 	%rd24, %r27, 4;
	add.s64 	%rd25, %rd3, %rd24;
	ld.global.nc.u32 	%r28, [%rd25];
	setp.eq.s32 	%p5, %r28, %r4;
	add.f32 	%f37, %f35, %f36;
	add.f32 	%f38, %f34, %f36;
	selp.f32 	%f39, %f34, %f38, %p5;
	selp.f32 	%f40, %f37, %f35, %p5;
	ld.global.nc.u32 	%r29, [%rd20+-8];
	ld.global.nc.f32 	%f41, [%rd21+-8];
	mul.wide.s32 	%rd26, %r29, 4;
	add.s64 	%rd27, %rd3, %rd26;
	ld.global.nc.u32 	%r30, [%rd27];
	setp.eq.s32 	%p6, %r30, %r4;
	add.f32 	%f42, %f40, %f41;
	add.f32 	%f43, %f39, %f41;
	selp.f32 	%f44, %f39, %f43, %p6;
	selp.f32 	%f45, %f42, %f40, %p6;
	ld.global.nc.u32 	%r31, [%rd20+-4];
	ld.global.nc.f32 	%f46, [%rd21+-4];
	mul.wide.s32 	%rd28, %r31, 4;
	add.s64 	%rd29, %rd3, %rd28;
	ld.global.nc.u32 	%r32, [%rd29];
	setp.eq.s32 	%p7, %r32, %r4;
	add.f32 	%f47, %f45, %f46;
	add.f32 	%f48, %f44, %f46;
	selp.f32 	%f49, %f44, %f48, %p7;
	selp.f32 	%f50, %f47, %f45, %p7;
	ld.global.nc.u32 	%r33, [%rd20];
	ld.global.nc.f32 	%f51, [%rd21];
	mul.wide.s32 	%rd30, %r33, 4;
	add.s64 	%rd31, %rd3, %rd30;
	ld.global.nc.u32 	%r34, [%rd31];
	setp.eq.s32 	%p8, %r34, %r4;
	add.f32 	%f52, %f50, %f51;
	add.f32 	%f53, %f49, %f51;
	selp.f32 	%f54, %f49, %f53, %p8;
	selp.f32 	%f55, %f52, %f50, %p8;
	ld.global.nc.u32 	%r35, [%rd20+4];
	ld.global.nc.f32 	%f56, [%rd21+4];
	mul.wide.s32 	%rd32, %r35, 4;
	add.s64 	%rd33, %rd3, %rd32;
	ld.global.nc.u32 	%r36, [%rd33];
	setp.eq.s32 	%p9, %r36, %r4;
	add.f32 	%f57, %f55, %f56;
	add.f32 	%f58, %f54, %f56;
	selp.f32 	%f59, %f54, %f58, %p9;
	selp.f32 	%f60, %f57, %f55, %p9;
	ld.global.nc.u32 	%r37, [%rd20+8];
	ld.global.nc.f32 	%f61, [%rd21+8];
	mul.wide.s32 	%rd34, %r37, 4;
	add.s64 	%rd35, %rd3, %rd34;
	ld.global.nc.u32 	%r38, [%rd35];
	setp.eq.s32 	%p10, %r38, %r4;
	add.f32 	%f62, %f60, %f61;
	add.f32 	%f63, %f59, %f61;
	selp.f32 	%f64, %f59, %f63, %p10;
	selp.f32 	%f65, %f62, %f60, %p10;
	ld.global.nc.u32 	%r39, [%rd20+12];
	ld.global.nc.f32 	%f66, [%rd21+12];
	mul.wide.s32 	%rd36, %r39, 4;
	add.s64 	%rd37, %rd3, %rd36;
	ld.global.nc.u32 	%r40, [%rd37];
	setp.eq.s32 	%p11, %r40, %r4;
	add.f32 	%f67, %f65, %f66;
	add.f32 	%f68, %f64, %f66;
	selp.f32 	%f114, %f64, %f68, %p11;
	selp.f32 	%f115, %f67, %f65, %p11;
	add.s32 	%r58, %r58, 8;
	add.s32 	%r56, %r56, 8;
	setp.ne.s32 	%p12, %r56, 0;
	@%p12 bra 	$L__BB0_4;
$L__BB0_5:
	setp.eq.s32 	%p13, %r6, 0;
	@%p13 bra 	$L__BB0_13;
	and.b32  	%r13, %r5, 3;
	setp.lt.u32 	%p14, %r6, 4;
	@%p14 bra 	$L__BB0_8;
	mul.wide.s32 	%rd38, %r58, 4;
	add.s64 	%rd39, %rd2, %rd38;
	ld.global.nc.u32 	%r41, [%rd39];
	add.s64 	%rd40, %rd1, %rd38;
	ld.global.nc.f32 	%f70, [%rd40];
	mul.wide.s32 	%rd41, %r41, 4;
	add.s64 	%rd42, %rd3, %rd41;
	ld.global.nc.u32 	%r42, [%rd42];
	setp.eq.s32 	%p15, %r42, %r4;
	add.f32 	%f71, %f115, %f70;
	add.f32 	%f72, %f114, %f70;
	selp.f32 	%f73, %f114, %f72, %p15;
	selp.f32 	%f74, %f71, %f115, %p15;
	ld.global.nc.u32 	%r43, [%rd39+4];
	ld.global.nc.f32 	%f75, [%rd40+4];
	mul.wide.s32 	%rd43, %r43, 4;
	add.s64 	%rd44, %rd3, %rd43;
	ld.global.nc.u32 	%r44, [%rd44];
	setp.eq.s32 	%p16, %r44, %r4;
	add.f32 	%f76, %f74, %f75;
	add.f32 	%f77, %f73, %f75;
	selp.f32 	%f78, %f73, %f77, %p16;
	selp.f32 	%f79, %f76, %f74, %p16;
	ld.global.nc.u32 	%r45, [%rd39+8];
	ld.global.nc.f32 	%f80, [%rd40+8];
	mul.wide.s32 	%rd45, %r45, 4;
	add.s64 	%rd46, %rd3, %rd45;
	ld.global.nc.u32 	%r46, [%rd46];
	setp.eq.s32 	%p17, %r46, %r4;
	add.f32 	%f81, %f79, %f80;
	add.f32 	%f82, %f78, %f80;
	selp.f32 	%f83, %f78, %f82, %p17;
	selp.f32 	%f84, %f81, %f79, %p17;
	ld.global.nc.u32 	%r47, [%rd39+12];
	ld.global.nc.f32 	%f85, [%rd40+12];
	mul.wide.s32 	%rd47, %r47, 4;
	add.s64 	%rd48, %rd3, %rd47;
	ld.global.nc.u32 	%r48, [%rd48];
	setp.eq.s32 	%p18, %r48, %r4;
	add.f32 	%f86, %f84, %f85;
	add.f32 	%f87, %f83, %f85;
	selp.f32 	%f114, %f83, %f87, %p18;
	selp.f32 	%f115, %f86, %f84, %p18;
	add.s32 	%r58, %r58, 4;
$L__BB0_8:
	setp.eq.s32 	%p19, %r13, 0;
	@%p19 bra 	$L__BB0_13;
	setp.eq.s32 	%p20, %r13, 1;
	@%p20 bra 	$L__BB0_11;
	mul.wide.s32 	%rd49, %r58, 4;
	add.s64 	%rd50, %rd2, %rd49;
	ld.global.nc.u32 	%r49, [%rd50];
	add.s64 	%rd51, %rd1, %rd49;
	ld.global.nc.f32 	%f89, [%rd51];
	mul.wide.s32 	%rd52, %r49, 4;
	add.s64 	%rd53, %rd3, %rd52;
	ld.global.nc.u32 	%r50, [%rd53];
	setp.eq.s32 	%p21, %r50, %r4;
	add.f32 	%f90, %f115, %f89;
	add.f32 	%f91, %f114, %f89;
	selp.f32 	%f92, %f114, %f91, %p21;
	selp.f32 	%f93, %f90, %f115, %p21;
	ld.global.nc.u32 	%r51, [%rd50+4];
	ld.global.nc.f32 	%f94, [%rd51+4];
	mul.wide.s32 	%rd54, %r51, 4;
	add.s64 	%rd55, %rd3, %rd54;
	ld.global.nc.u32 	%r52, [%rd55];
	setp.eq.s32 	%p22, %r52, %r4;
	add.f32 	%f95, %f93, %f94;
	add.f32 	%f96, %f92, %f94;
	selp.f32 	%f114, %f92, %f96, %p22;
	selp.f32 	%f115, %f95, %f93, %p22;
	add.s32 	%r58, %r58, 2;
$L__BB0_11:
	and.b32  	%r53, %r5, 1;
	setp.eq.b32 	%p23, %r53, 1;
	not.pred 	%p24, %p23;
	@%p24 bra 	$L__BB0_13;
	mul.wide.s32 	%rd56, %r58, 4;
	add.s64 	%rd57, %rd2, %rd56;
	ld.global.nc.u32 	%r54, [%rd57];
	add.s64 	%rd58, %rd1, %rd56;
	ld.global.nc.f32 	%f97, [%rd58];
	mul.wide.s32 	%rd59, %r54, 4;
	add.s64 	%rd60, %rd3, %rd59;
	ld.global.nc.u32 	%r55, [%rd60];
	setp.eq.s32 	%p25, %r55, %r4;
	add.f32 	%f98, %f115, %f97;
	add.f32 	%f99, %f114, %f97;
	selp.f32 	%f114, %f114, %f99, %p25;
	selp.f32 	%f115, %f98, %f115, %p25;
$L__BB0_13:
	sub.f32 	%f116, %f114, %f115;
$L__BB0_14:
	cvta.to.global.u64 	%rd61, %rd8;
	add.s64 	%rd63, %rd61, %rd14;
	st.global.f32 	[%rd63], %f116;
$L__BB0_15:
	ret;

}


// ===== COMPILED SASS (sm_100) =====

	.target	sm_100

	.elftype	@"ET_EXEC"


//--------------------- .note.nv.tkinfo           --------------------------
	.section	.note.nv.tkinfo,"",@"SHT_NOTE"
	.sectionflags	@"SHF_NOTE_NV_TKINFO"
	.tkinfo
        /*0018*/ 	.word	0x00000002
        /*0030*/ 	.string	""
        /*0030*/ 	.string	"ptxas"
        /*0030*/ 	.string	"Cuda compilation tools, release 13.0, V13.0.88"
        /*0030*/ 	.string	"Build cuda_13.0.r13.0/compiler.36424714_0"
        /*0030*/ 	.string	"-arch sm_100 -m 64 "



//--------------------- .note.nv.cuinfo           --------------------------
	.section	.note.nv.cuinfo,"",@"SHT_NOTE"
	.sectionflags	@"SHF_NOTE_NV_CUINFO"
        /*0018*/ 	.short	0x0002
        /*001a*/ 	.short	0x0064
        /*001c*/ 	.short	0x0082
	.zero		2


//--------------------- .nv.info                  --------------------------
	.section	.nv.info,"",@"SHT_CUDA_INFO"
	.align	4


	//----- nvinfo : EIATTR_REGCOUNT
	.align		4
        /*0000*/ 	.byte	0x04, 0x2f
        /*0002*/ 	.short	(.L_1 - .L_0)
	.align		4
.L_0:
        /*0004*/ 	.word	index@(_Z17connectionsKernelPKiS0_PKfS0_S0_Pfi)
        /*0008*/ 	.word	0x00000020


	//----- nvinfo : EIATTR_FRAME_SIZE
	.align		4
.L_1:
        /*000c*/ 	.byte	0x04, 0x11
        /*000e*/ 	.short	(.L_3 - .L_2)
	.align		4
.L_2:
        /*0010*/ 	.word	index@(_Z17connectionsKernelPKiS0_PKfS0_S0_Pfi)
        /*0014*/ 	.word	0x00000000


	//----- nvinfo : EIATTR_MIN_STACK_SIZE
	.align		4
.L_3:
        /*0018*/ 	.byte	0x04, 0x12
        /*001a*/ 	.short	(.L_5 - .L_4)
	.align		4
.L_4:
        /*001c*/ 	.word	index@(_Z17connectionsKernelPKiS0_PKfS0_S0_Pfi)
        /*0020*/ 	.word	0x00000000
.L_5:


//--------------------- .nv.compat                --------------------------
	.section	.nv.compat,"",@"SHT_CUDA_COMPAT_INFO"
	.align	4
        /*0000*/ 	.byte	0x02, 0x09, 0x00, 0x00, 0x02, 0x02, 0x01, 0x00, 0x02, 0x05, 0x05, 0x00, 0x03, 0x07, 0x01, 0x01
        /*0010*/ 	.byte	0x02, 0x03, 0x00, 0x00, 0x02, 0x06, 0x01, 0x00, 0x04, 0x0b, 0x08, 0x00, 0x09, 0x00, 0x00, 0x00
        /*0020*/ 	.byte	0x00, 0x00, 0x00, 0x00


//--------------------- .nv.info._Z17connectionsKernelPKiS0_PKfS0_S0_Pfi --------------------------
	.section	.nv.info._Z17connectionsKernelPKiS0_PKfS0_S0_Pfi,"",@"SHT_CUDA_INFO"
	.sectionflags	@""
	.align	4


	//----- nvinfo : EIATTR_CUDA_API_VERSION
	.align		4
        /*0000*/ 	.byte	0x04, 0x37
        /*0002*/ 	.short	(.L_7 - .L_6)
.L_6:
        /*0004*/ 	.word	0x00000082


	//----- nvinfo : EIATTR_KPARAM_INFO
	.align		4
.L_7:
        /*0008*/ 	.byte	0x04, 0x17
        /*000a*/ 	.short	(.L_9 - .L_8)
.L_8:
        /*000c*/ 	.word	0x00000000
        /*0010*/ 	.short	0x0006
        /*0012*/ 	.short	0x0030
        /*0014*/ 	.byte	0x00, 0xf0, 0x11, 0x00


	//----- nvinfo : EIATTR_KPARAM_INFO
	.align		4
.L_9:
        /*0018*/ 	.byte	0x04, 0x17
        /*001a*/ 	.short	(.L_11 - .L_10)
.L_10:
        /*001c*/ 	.word	0x00000000
        /*0020*/ 	.short	0x0005
        /*0022*/ 	.short	0x0028
        /*0024*/ 	.byte	0x00, 0xf5, 0x21, 0x00


	//----- nvinfo : EIATTR_KPARAM_INFO
	.align		4
.L_11:
        /*0028*/ 	.byte	0x04, 0x17
        /*002a*/ 	.short	(.L_13 - .L_12)
.L_12:
        /*002c*/ 	.word	0x00000000
        /*0030*/ 	.short	0x0004
        /*0032*/ 	.short	0x0020
        /*0034*/ 	.byte	0x00, 0xf5, 0x21, 0x00


	//----- nvinfo : EIATTR_KPARAM_INFO
	.align		4
.L_13:
        /*0038*/ 	.byte	0x04, 0x17
        /*003a*/ 	.short	(.L_15 - .L_14)
.L_14:
        /*003c*/ 	.word	0x00000000
        /*0040*/ 	.short	0x0003
        /*0042*/ 	.short	0x0018
        /*0044*/ 	.byte	0x00, 0xf5, 0x21, 0x00


	//----- nvinfo : EIATTR_KPARAM_INFO
	.align		4
.L_15:
        /*0048*/ 	.byte	0x04, 0x17
        /*004a*/ 	.short	(.L_17 - .L_16)
.L_16:
        /*004c*/ 	.word	0x00000000
        /*0050*/ 	.short	0x0002
        /*0052*/ 	.short	0x0010
        /*0054*/ 	.byte	0x00, 0xf5, 0x21, 0x00


	//----- nvinfo : EIATTR_KPARAM_INFO
	.align		4
.L_17:
        /*0058*/ 	.byte	0x04, 0x17
        /*005a*/ 	.short	(.L_19 - .L_18)
.L_18:
        /*005c*/ 	.word	0x00000000
        /*0060*/ 	.short	0x0001
        /*0062*/ 	.short	0x0008
        /*0064*/ 	.byte	0x00, 0xf5, 0x21, 0x00


	//----- nvinfo : EIATTR_KPARAM_INFO
	.align		4
.L_19:
        /*0068*/ 	.byte	0x04, 0x17
        /*006a*/ 	.short	(.L_21 - .L_20)
.L_20:
        /*006c*/ 	.word	0x00000000
        /*0070*/ 	.short	0x0000
        /*0072*/ 	.short	0x0000
        /*0074*/ 	.byte	0x00, 0xf5, 0x21, 0x00


	//----- nvinfo : EIATTR_SPARSE_MMA_MASK
	.align		4
.L_21:
        /*0078*/ 	.byte	0x03, 0x50
        /*007a*/ 	.short	0x0000


	//----- nvinfo : EIATTR_MAXREG_COUNT
	.align		4
        /*007c*/ 	.byte	0x03, 0x1b
        /*007e*/ 	.short	0x00ff


	//----- nvinfo : EIATTR_MERCURY_ISA_VERSION
	.align		4
        /*0080*/ 	.byte	0x03, 0x5f
        /*0082*/ 	.short	0x0101


	//----- nvinfo : EIATTR_VRC_CTA_INIT_COUNT
	.align		4
        /*0084*/ 	.byte	0x02, 0x4a
	.zero		1
	.zero		1


	//----- nvinfo : EIATTR_EXIT_INSTR_OFFSETS
	.align		4
        /*0088*/ 	.byte	0x04, 0x1c
        /*008a*/ 	.short	(.L_23 - .L_22)


	//   ....[0]....
.L_22:
        /*008c*/ 	.word	0x00000070


	//   ....[1]....
        /*0090*/ 	.word	0x00000bc0


	//----- nvinfo : EIATTR_CRS_STACK_SIZE
	.align		4
.L_23:
        /*0094*/ 	.byte	0x04, 0x1e
        /*0096*/ 	.short	(.L_25 - .L_24)
.L_24:
        /*0098*/ 	.word	0x00000000


	//----- nvinfo : EIATTR_CBANK_PARAM_SIZE
	.align		4
.L_25:
        /*009c*/ 	.byte	0x03, 0x19
        /*009e*/ 	.short	0x0034


	//----- nvinfo : EIATTR_PARAM_CBANK
	.align		4
        /*00a0*/ 	.byte	0x04, 0x0a
        /*00a2*/ 	.short	(.L_27 - .L_26)
	.align		4
.L_26:
        /*00a4*/ 	.word	index@(.nv.constant0._Z17connectionsKernelPKiS0_PKfS0_S0_Pfi)
        /*00a8*/ 	.short	0x0380
        /*00aa*/ 	.short	0x0034


	//----- nvinfo : EIATTR_SW_WAR
	.align		4
.L_27:
        /*00ac*/ 	.byte	0x04, 0x36
        /*00ae*/ 	.short	(.L_29 - .L_28)
.L_28:
        /*00b0*/ 	.word	0x00000008
.L_29:


//--------------------- .nv.callgraph             --------------------------
	.section	.nv.callgraph,"",@"SHT_CUDA_CALLGRAPH"
	.align	4
	.sectionentsize	8
	.align		4
        /*0000*/ 	.word	0x00000000
	.align		4
        /*0004*/ 	.word	0xffffffff
	.align		4
        /*0008*/ 	.word	0x00000000
	.align		4
        /*000c*/ 	.word	0xfffffffe
	.align		4
        /*0010*/ 	.word	0x00000000
	.align		4
        /*0014*/ 	.word	0xfffffffd
	.align		4
        /*0018*/ 	.word	0x00000000
	.align		4
        /*001c*/ 	.word	0xfffffffc


//--------------------- .text._Z17connectionsKernelPKiS0_PKfS0_S0_Pfi --------------------------
	.section	.text._Z17connectionsKernelPKiS0_PKfS0_S0_Pfi,"ax",@progbits
	.align	128
        .global         _Z17connectionsKernelPKiS0_PKfS0_S0_Pfi
        .type           _Z17connectionsKernelPKiS0_PKfS0_S0_Pfi,@function
        .size           _Z17connectionsKernelPKiS0_PKfS0_S0_Pfi,(.L_x_10 - _Z17connectionsKernelPKiS0_PKfS0_S0_Pfi)
        .other          _Z17connectionsKernelPKiS0_PKfS0_S0_Pfi,@"STO_CUDA_ENTRY STV_DEFAULT"
_Z17connectionsKernelPKiS0_PKfS0_S0_Pfi:
.text._Z17connectionsKernelPKiS0_PKfS0_S0_Pfi:
[----:B------:R-:W-:Y:S01]  /*0000*/  LDC R1, c[0x0][0x37c] ;  /* 0x0000df00ff017b82 */ /* 0x000fe20000000800 */
[----:B------:R-:W0:Y:S07]  /*0010*/  S2R R3, SR_TID.X ;  /* 0x0000000000037919 */ /* 0x000e2e0000002100 */
[----:B------:R-:W0:Y:S01]  /*0020*/  S2UR UR4, SR_CTAID.X ;  /* 0x00000000000479c3 */ /* 0x000e220000002500 */
[----:B------:R-:W1:Y:S07]  /*0030*/  LDCU UR5, c[0x0][0x3b0] ;  /* 0x00007600ff0577ac */ /* 0x000e6e0008000800 */
[----:B------:R-:W0:Y:S02]  /*0040*/  LDC R0, c[0x0][0x360] ;  /* 0x0000d800ff007b82 */ /* 0x000e240000000800 */
[----:B0-----:R-:W-:-:S05]  /*0050*/  IMAD R0, R0, UR4, R3 ;  /* 0x0000000400007c24 */ /* 0x001fca000f8e0203 */
[----:B-1----:R-:W-:-:S13]  /*0060*/  ISETP.GE.AND P0, PT, R0, UR5, PT ;  /* 0x0000000500007c0c */ /* 0x002fda000bf06270 */
[----:B------:R-:W-:Y:S05]  /*0070*/  @P0 EXIT ;  /* 0x000000000000094d */ /* 0x000fea0003800000 */
[----:B------:R-:W0:Y:S01]  /*0080*/  LDC.64 R2, c[0x0][0x3a0] ;  /* 0x0000e800ff027b82 */ /* 0x000e220000000a00 */
[----:B------:R-:W1:Y:S07]  /*0090*/  LDCU.64 UR4, c[0x0][0x358] ;  /* 0x00006b00ff0477ac */ /* 0x000e6e0008000a00 */
[----:B------:R-:W2:Y:S01]  /*00a0*/  LDC.64 R4, c[0x0][0x380] ;  /* 0x0000e000ff047b82 */ /* 0x000ea20000000a00 */
[----:B0-----:R-:W-:-:S06]  /*00b0*/  IMAD.WIDE R2, R0, 0x4, R2 ;  /* 0x0000000400027825 */ /* 0x001fcc00078e0202 */
[----:B-1----:R-:W2:Y:S02]  /*00c0*/  LDG.E.CONSTANT R3, desc[UR4][R2.64] ;  /* 0x0000000402037981 */ /* 0x002ea4000c1e9900 */
[----:B--2---:R-:W-:-:S05]  /*00d0*/  IMAD.WIDE R4, R3, 0x4, R4 ;  /* 0x0000000403047825 */ /* 0x004fca00078e0204 */
[----:B------:R-:W2:Y:S04]  /*00e0*/  LDG.E.CONSTANT R23, desc[UR4][R4.64] ;  /* 0x0000000404177981 */ /* 0x000ea8000c1e9900 */
[----:B------:R-:W2:Y:S01]  /*00f0*/  LDG.E.CONSTANT R8, desc[UR4][R4.64+0x4] ;  /* 0x0000040404087981 */ /* 0x000ea2000c1e9900 */
[----:B------:R-:W-:Y:S01]  /*0100*/  BSSY.RECONVERGENT B0, `(.L_x_0) ;  /* 0x00000a8000007945 */ /* 0x000fe20003800200 */
[----:B------:R-:W-:Y:S01]  /*0110*/  HFMA2 R25, -RZ, RZ, 0, 0 ;  /* 0x00000000ff197431 */ /* 0x000fe200000001ff */
[----:B--2---:R-:W-:-:S13]  /*0120*/  ISETP.GE.AND P0, PT, R23, R8, PT ;  /* 0x000000081700720c */ /* 0x004fda0003f06270 */
[----:B------:R-:W-:Y:S05]  /*0130*/  @P0 BRA `(.L_x_1) ;  /* 0x0000000800900947 */ /* 0x000fea0003800000 */
[----:B------:R-:W0:Y:S02]  /*0140*/  LDC.64 R6, c[0x0][0x398] ;  /* 0x0000e600ff067b82 */ /* 0x000e240000000a00 */
[----:B0-----:R-:W-:-:S05]  /*0150*/  IMAD.WIDE R2, R3, 0x4, R6 ;  /* 0x0000000403027825 */ /* 0x001fca00078e0206 */
[----:B------:R0:W5:Y:S01]  /*0160*/  LDG.E.CONSTANT R20, desc[UR4][R2.64] ;  /* 0x0000000402147981 */ /* 0x000162000c1e9900 */
[CC--:B------:R-:W-:Y:S01]  /*0170*/  IADD3 R21, PT, PT, R8.reuse, -R23.reuse, RZ ;  /* 0x8000001708157210 */ /* 0x0c0fe20007ffe0ff */
[----:B------:R-:W-:Y:S01]  /*0180*/  BSSY.RECONVERGENT B1, `(.L_x_2) ;  /* 0x000004f000017945 */ /* 0x000fe20003800200 */
[----:B------:R-:W-:Y:S02]  /*0190*/  IADD3 R8, PT, PT, -R8, R23, RZ ;  /* 0x0000001708087210 */ /* 0x000fe40007ffe1ff */
[----:B------:R-:W-:Y:S02]  /*01a0*/  LOP3.LUT R22, R21, 0x7, RZ, 0xc0, !PT ;  /* 0x0000000715167812 */ /* 0x000fe400078ec0ff */
[----:B------:R-:W-:Y:S02]  /*01b0*/  ISETP.GT.U32.AND P1, PT, R8, -0x8, PT ;  /* 0xfffffff80800780c */ /* 0x000fe40003f24070 */
[----:B------:R-:W-:Y:S02]  /*01c0*/  ISETP.NE.AND P0, PT, R22, RZ, PT ;  /* 0x000000ff1600720c */ /* 0x000fe40003f05270 */
[----:B------:R-:W-:-:S02]  /*01d0*/  MOV R25, RZ ;  /* 0x000000ff00197202 */ /* 0x000fc40000000f00 */
[----:B------:R-:W-:-:S07]  /*01e0*/  MOV R26, RZ ;  /* 0x000000ff001a7202 */ /* 0x000fce0000000f00 */
[----:B0-----:R-:W-:Y:S05]  /*01f0*/  @P1 BRA `(.L_x_3) ;  /* 0x00000004001c1947 */ /* 0x001fea0003800000 */
[----:B------:R-:W0:Y:S01]  /*0200*/  LDC.64 R4, c[0x0][0x388] ;  /* 0x0000e200ff047b82 */ /* 0x000e220000000a00 */
[----:B------:R-:W-:Y:S02]  /*0210*/  LOP3.LUT R24, R21, 0xfffffff8, RZ, 0xc0, !PT ;  /* 0xfffffff815187812 */ /* 0x000fe400078ec0ff */
[----:B------:R-:W-:Y:S02]  /*0220*/  MOV R25, RZ ;  /* 0x000000ff00197202 */ /* 0x000fe40000000f00 */
[----:B------:R-:W-:-:S03]  /*0230*/  IADD3 R24, PT, PT, -R24, RZ, RZ ;  /* 0x000000ff18187210 */ /* 0x000fc60007ffe1ff */
[----:B------:R-:W1:Y:S01]  /*0240*/  LDC.64 R2, c[0x0][0x390] ;  /* 0x0000e400ff027b82 */ /* 0x000e620000000a00 */
[----:B0-----:R-:W-:-:S04]  /*0250*/  IADD3 R4, P1, PT, R4, 0x10, RZ ;  /* 0x0000001004047810 */ /* 0x001fc80007f3e0ff */
[----:B------:R-:W-:Y:S02]  /*0260*/  IADD3.X R5, PT, PT, RZ, R5, RZ, P1, !PT ;  /* 0x00000005ff057210 */ /* 0x000fe40000ffe4ff */
[----:B-1----:R-:W-:-:S04]  /*0270*/  IADD3 R2, P2, PT, R2, 0x10, RZ ;  /* 0x0000001002027810 */ /* 0x002fc80007f5e0ff */
[----:B------:R-:W-:-:S09]  /*0280*/  IADD3.X R3, PT, PT, RZ, R3, RZ, P2, !PT ;  /* 0x00000003ff037210 */ /* 0x000fd200017fe4ff */
.L_x_4:
[----:B------:R-:W-:-:S05]  /*0290*/  IMAD.WIDE R8, R23, 0x4, R4 ;  /* 0x0000000417087825 */ /* 0x000fca00078e0204 */
[----:B------:R-:W2:Y:S04]  /*02a0*/  LDG.E.CONSTANT R11, desc[UR4][R8.64+-0x10] ;  /* 0xfffff004080b7981 */ /* 0x000ea8000c1e9900 */
[----:B------:R-:W3:Y:S04]  /*02b0*/  LDG.E.CONSTANT R17, desc[UR4][R8.64+-0x4] ;  /* 0xfffffc0408117981 */ /* 0x000ee8000c1e9900 */
[----:B------:R-:W4:Y:S04]  /*02c0*/  LDG.E.CONSTANT R13, desc[UR4][R8.64+-0xc] ;  /* 0xfffff404080d7981 */ /* 0x000f28000c1e9900 */
[----:B------:R-:W4:Y:S04]  /*02d0*/  LDG.E.CONSTANT R15, desc[UR4][R8.64+-0x8] ;  /* 0xfffff804080f7981 */ /* 0x000f28000c1e9900 */
[----:B------:R-:W4:Y:S01]  /*02e0*/  LDG.E.CONSTANT R19, desc[UR4][R8.64] ;  /* 0x0000000408137981 */ /* 0x000f22000c1e9900 */
[----:B--2---:R-:W-:-:S04]  /*02f0*/  IMAD.WIDE R10, R11, 0x4, R6 ;  /* 0x000000040b0a7825 */ /* 0x004fc800078e0206 */
[--C-:B---3--:R-:W-:Y:S01]  /*0300*/  IMAD.WIDE R16, R17, 0x4, R6.reuse ;  /* 0x0000000411107825 */ /* 0x108fe200078e0206 */
[----:B------:R0:W2:Y:S03]  /*0310*/  LDG.E.CONSTANT R27, desc[UR4][R10.64] ;  /* 0x000000040a1b7981 */ /* 0x0000a6000c1e9900 */
[--C-:B----4-:R-:W-:Y:S01]  /*0320*/  IMAD.WIDE R12, R13, 0x4, R6.reuse ;  /* 0x000000040d0c7825 */ /* 0x110fe200078e0206 */
[----:B------:R1:W3:Y:S03]  /*0330*/  LDG.E.CONSTANT R29, desc[UR4][R16.64] ;  /* 0x00000004101d7981 */ /* 0x0002e6000c1e9900 */
[----:B------:R-:W-:Y:S02]  /*0340*/  IMAD.WIDE R14, R15, 0x4, R6 ;  /* 0x000000040f0e7825 */ /* 0x000fe400078e0206 */
[----:B------:R-:W4:Y:S04]  /*0350*/  LDG.E.CONSTANT R13, desc[UR4][R12.64] ;  /* 0x000000040c0d7981 */ /* 0x000f28000c1e9900 */
[----:B------:R-:W3:Y:S04]  /*0360*/  LDG.E.CONSTANT R15, desc[UR4][R14.64] ;  /* 0x000000040e0f7981 */ /* 0x000ee8000c1e9900 */
[----:B------:R-:W1:Y:S04]  /*0370*/  LDG.E.CONSTANT R17, desc[UR4][R8.64+0x4] ;  /* 0x0000040408117981 */ /* 0x000e68000c1e9900 */
[----:B------:R-:W3:Y:S04]  /*0380*/  LDG.E.CONSTANT R12, desc[UR4][R8.64+0x8] ;  /* 0x00000804080c7981 */ /* 0x000ee8000c1e9900 */
[----:B------:R-:W3:Y:S01]  /*0390*/  LDG.E.CONSTANT R14, desc[UR4][R8.64+0xc] ;  /* 0x00000c04080e7981 */ /* 0x000ee2000c1e9900 */
[----:B0-----:R-:W-:-:S04]  /*03a0*/  IMAD.WIDE R10, R23, 0x4, R2 ;  /* 0x00000004170a7825 */ /* 0x001fc800078e0202 */
[----:B------:R-:W-:Y:S01]  /*03b0*/  IMAD.WIDE R18, R19, 0x4, R6 ;  /* 0x0000000413127825 */ /* 0x000fe200078e0206 */
[----:B------:R-:W3:Y:S04]  /*03c0*/  LDG.E.CONSTANT R28, desc[UR4][R10.64+-0x10] ;  /* 0xfffff0040a1c7981 */ /* 0x000ee8000c1e9900 */
[----:B------:R-:W3:Y:S04]  /*03d0*/  LDG.E.CONSTANT R8, desc[UR4][R10.64+-0x8] ;  /* 0xfffff8040a087981 */ /* 0x000ee8000c1e9900 */
[----:B------:R-:W3:Y:S04]  /*03e0*/  LDG.E.CONSTANT R19, desc[UR4][R18.64] ;  /* 0x0000000412137981 */ /* 0x000ee8000c1e9900 */
[----:B------:R-:W3:Y:S04]  /*03f0*/  LDG.E.CONSTANT R9, desc[UR4][R10.64+-0x4] ;  /* 0xfffffc040a097981 */ /* 0x000ee8000c1e9900 */
[----:B------:R-:W3:Y:S01]  /*0400*/  LDG.E.CONSTANT R18, desc[UR4][R10.64] ;  /* 0x000000040a127981 */ /* 0x000ee2000c1e9900 */
[----:B--2--5:R-:W-:-:S03]  /*0410*/  ISETP.NE.AND P1, PT, R27, R20, PT ;  /* 0x000000141b00720c */ /* 0x024fc60003f25270 */
[----:B------:R-:W2:Y:S01]  /*0420*/  LDG.E.CONSTANT R27, desc[UR4][R10.64+-0xc] ;  /* 0xfffff4040a1b7981 */ /* 0x000ea2000c1e9900 */
[-C--:B----4-:R-:W-:Y:S01]  /*0430*/  ISETP.NE.AND P3, PT, R13, R20.reuse, PT ;  /* 0x000000140d00720c */ /* 0x090fe20003f65270 */
[----:B-1----:R-:W-:Y:S01]  /*0440*/  IMAD.WIDE R16, R17, 0x4, R6 ;  /* 0x0000000411107825 */ /* 0x002fe200078e0206 */
[----:B---3--:R-:W-:-:S03]  /*0450*/  ISETP.NE.AND P4, PT, R15, R20, PT ;  /* 0x000000140f00720c */ /* 0x008fc60003f85270 */
[--C-:B------:R-:W-:Y:S02]  /*0460*/  IMAD.WIDE R12, R12, 0x4, R6.reuse ;  /* 0x000000040c0c7825 */ /* 0x100fe400078e0206 */
[----:B------:R-:W3:Y:S02]  /*0470*/  LDG.E.CONSTANT R17, desc[UR4][R16.64] ;  /* 0x0000000410117981 */ /* 0x000ee4000c1e9900 */
[----:B------:R-:W-:Y:S02]  /*0480*/  IMAD.WIDE R14, R14, 0x4, R6 ;  /* 0x000000040e0e7825 */ /* 0x000fe400078e0206 */
[----:B------:R-:W4:Y:S04]  /*0490*/  LDG.E.CONSTANT R13, desc[UR4][R12.64] ;  /* 0x000000040c0d7981 */ /* 0x000f28000c1e9900 */
[----:B------:R-:W4:Y:S01]  /*04a0*/  LDG.E.CONSTANT R15, desc[UR4][R14.64] ;  /* 0x000000040e0f7981 */ /* 0x000f22000c1e9900 */
[C---:B------:R-:W-:Y:S01]  /*04b0*/  @P1 FADD R26, R28.reuse, R26 ;  /* 0x0000001a1c1a1221 */ /* 0x040fe20000000000 */
[----:B------:R-:W-:-:S02]  /*04c0*/  @!P1 FADD R25, R28, R25 ;  /* 0x000000191c199221 */ /* 0x000fc40000000000 */
[----:B------:R-:W4:Y:S01]  /*04d0*/  LDG.E.CONSTANT R28, desc[UR4][R10.64+0x8] ;  /* 0x000008040a1c7981 */ /* 0x000f22000c1e9900 */
[----:B------:R-:W-:-:S03]  /*04e0*/  ISETP.NE.AND P1, PT, R19, R20, PT ;  /* 0x000000141300720c */ /* 0x000fc60003f25270 */
[----:B------:R-:W4:Y:S04]  /*04f0*/  LDG.E.CONSTANT R16, desc[UR4][R10.64+0xc] ;  /* 0x00000c040a107981 */ /* 0x000f28000c1e9900 */
[----:B------:R-:W4:Y:S01]  /*0500*/  LDG.E.CONSTANT R19, desc[UR4][R10.64+0x4] ;  /* 0x000004040a137981 */ /* 0x000f22000c1e9900 */
[----:B------:R-:W-:Y:S02]  /*0510*/  ISETP.NE.AND P2, PT, R29, R20, PT ;  /* 0x000000141d00720c */ /* 0x000fe40003f45270 */
[----:B------:R-:W-:Y:S02]  /*0520*/  IADD3 R24, PT, PT, R24, 0x8, RZ ;  /* 0x0000000818187810 */ /* 0x000fe40007ffe0ff */
[----:B------:R-:W-:Y:S01]  /*0530*/  IADD3 R23, PT, PT, R23, 0x8, RZ ;  /* 0x0000000817177810 */ /* 0x000fe20007ffe0ff */
[--C-:B--2---:R-:W-:Y:S01]  /*0540*/  @P3 FADD R26, R26, R27.reuse ;  /* 0x0000001b1a1a3221 */ /* 0x104fe20000000000 */
[----:B------:R-:W-:-:S03]  /*0550*/  @!P3 FADD R25, R25, R27 ;  /* 0x0000001b1919b221 */ /* 0x000fc60000000000 */
[--C-:B------:R-:W-:Y:S01]  /*0560*/  @P4 FADD R26, R26, R8.reuse ;  /* 0x000000081a1a4221 */ /* 0x100fe20000000000 */
[----:B------:R-:W-:-:S03]  /*0570*/  @!P4 FADD R25, R25, R8 ;  /* 0x000000081919c221 */ /* 0x000fc60000000000 */
[--C-:B------:R-:W-:Y:S01]  /*0580*/  @P2 FADD R26, R26, R9.reuse ;  /* 0x000000091a1a2221 */ /* 0x100fe20000000000 */
[----:B------:R-:W-:-:S03]  /*0590*/  @!P2 FADD R25, R25, R9 ;  /* 0x000000091919a221 */ /* 0x000fc60000000000 */
[--C-:B------:R-:W-:Y:S01]  /*05a0*/  @P1 FADD R26, R26, R18.reuse ;  /* 0x000000121a1a1221 */ /* 0x100fe20000000000 */
[----:B------:R-:W-:Y:S01]  /*05b0*/  @!P1 FADD R25, R25, R18 ;  /* 0x0000001219199221 */ /* 0x000fe20000000000 */
[----:B------:R-:W-:Y:S02]  /*05c0*/  ISETP.NE.AND P1, PT, R24, RZ, PT ;  /* 0x000000ff1800720c */ /* 0x000fe40003f25270 */
[-C--:B---3--:R-:W-:Y:S02]  /*05d0*/  ISETP.NE.AND P3, PT, R17, R20.reuse, PT ;  /* 0x000000141100720c */ /* 0x088fe40003f65270 */
[-C--:B----4-:R-:W-:Y:S02]  /*05e0*/  ISETP.NE.AND P4, PT, R13, R20.reuse, PT ;  /* 0x000000140d00720c */ /* 0x090fe40003f85270 */
[----:B------:R-:W-:-:S09]  /*05f0*/  ISETP.NE.AND P2, PT, R15, R20, PT ;  /* 0x000000140f00720c */ /* 0x000fd20003f45270 */
[--C-:B------:R-:W-:Y:S01]  /*0600*/  @P3 FADD R26, R26, R19.reuse ;  /* 0x000000131a1a3221 */ /* 0x100fe20000000000 */
[----:B------:R-:W-:-:S03]  /*0610*/  @!P3 FADD R25, R25, R19 ;  /* 0x000000131919b221 */ /* 0x000fc60000000000 */
[--C-:B------:R-:W-:Y:S01]  /*0620*/  @P4 FADD R26, R26, R28.reuse ;  /* 0x0000001c1a1a4221 */ /* 0x100fe20000000000 */
[----:B------:R-:W-:-:S03]  /*0630*/  @!P4 FADD R25, R25, R28 ;  /* 0x0000001c1919c221 */ /* 0x000fc60000000000 */
[--C-:B------:R-:W-:Y:S01]  /*0640*/  @P2 FADD R26, R26, R16.reuse ;  /* 0x000000101a1a2221 */ /* 0x100fe20000000000 */
[----:B------:R-:W-:Y:S01]  /*0650*/  @!P2 FADD R25, R25, R16 ;  /* 0x000000101919a221 */ /* 0x000fe20000000000 */
[----:B------:R-:W-:Y:S06]  /*0660*/  @P1 BRA `(.L_x_4) ;  /* 0xfffffffc00081947 */ /* 0x000fec000383ffff */
.L_x_3:
[----:B------:R-:W-:Y:S05]  /*0670*/  BSYNC.RECONVERGENT B1 ;  /* 0x0000000000017941 */ /* 0x000fea0003800200 */
.L_x_2:
[----:B------:R-:W-:Y:S04]  /*0680*/  BSSY.RECONVERGENT B1, `(.L_x_5) ;  /* 0x000004e000017945 */ /* 0x000fe80003800200 */
[----:B------:R-:W-:Y:S05]  /*0690*/  @!P0 BRA `(.L_x_6) ;  /* 0x0000000400308947 */ /* 0x000fea0003800000 */
[----:B------:R-:W-:Y:S01]  /*06a0*/  ISETP.GE.U32.AND P0, PT, R22, 0x4, PT ;  /* 0x000000041600780c */ /* 0x000fe20003f06070 */
[----:B------:R-:W-:Y:S01]  /*06b0*/  BSSY.RECONVERGENT B2, `(.L_x_7) ;  /* 0x0000025000027945 */ /* 0x000fe20003800200 */
[----:B------:R-:W-:-:S04]  /*06c0*/  LOP3.LUT R16, R21, 0x3, RZ, 0xc0, !PT ;  /* 0x0000000315107812 */ /* 0x000fc800078ec0ff */
[----:B------:R-:W-:-:S07]  /*06d0*/  ISETP.NE.AND P4, PT, R16, RZ, PT ;  /* 0x000000ff1000720c */ /* 0x000fce0003f85270 */
[----:B------:R-:W-:Y:S06]  /*06e0*/  @!P0 BRA `(.L_x_8) ;  /* 0x0000000000848947 */ /* 0x000fec0003800000 */
[----:B------:R-:W0:Y:S08]  /*06f0*/  LDC.64 R8, c[0x0][0x388] ;  /* 0x0000e200ff087b82 */ /* 0x000e300000000a00 */
[----:B------:R-:W1:Y:S01]  /*0700*/  LDC.64 R2, c[0x0][0x390] ;  /* 0x0000e400ff027b82 */ /* 0x000e620000000a00 */
[----:B0-----:R-:W-:-:S05]  /*0710*/  IMAD.WIDE R8, R23, 0x4, R8 ;  /* 0x0000000417087825 */ /* 0x001fca00078e0208 */
[----:B------:R-:W2:Y:S04]  /*0720*/  LDG.E.CONSTANT R11, desc[UR4][R8.64] ;  /* 0x00000004080b7981 */ /* 0x000ea8000c1e9900 */
[----:B------:R-:W3:Y:S04]  /*0730*/  LDG.E.CONSTANT R5, desc[UR4][R8.64+0x4] ;  /* 0x0000040408057981 */ /* 0x000ee8000c1e9900 */
[----:B------:R-:W4:Y:S04]  /*0740*/  LDG.E.CONSTANT R13, desc[UR4][R8.64+0x8] ;  /* 0x00000804080d7981 */ /* 0x000f28000c1e9900 */
[----:B------:R-:W4:Y:S01]  /*0750*/  LDG.E.CONSTANT R15, desc[UR4][R8.64+0xc] ;  /* 0x00000c04080f7981 */ /* 0x000f22000c1e9900 */
[----:B-1----:R-:W-:-:S05]  /*0760*/  IMAD.WIDE R2, R23, 0x4, R2 ;  /* 0x0000000417027825 */ /* 0x002fca00078e0202 */
[----:B------:R-:W4:Y:S04]  /*0770*/  LDG.E.CONSTANT R17, desc[UR4][R2.64+0x8] ;  /* 0x0000080402117981 */ /* 0x000f28000c1e9900 */
[----:B------:R-:W4:Y:S04]  /*0780*/  LDG.E.CONSTANT R8, desc[UR4][R2.64] ;  /* 0x0000000402087981 */ /* 0x000f28000c1e9900 */
[----:B------:R-:W4:Y:S04]  /*0790*/  LDG.E.CONSTANT R9, desc[UR4][R2.64+0x4] ;  /* 0x0000040402097981 */ /* 0x000f28000c1e9900 */
[----:B------:R-:W4:Y:S01]  /*07a0*/  LDG.E.CONSTANT R18, desc[UR4][R2.64+0xc] ;  /* 0x00000c0402127981 */ /* 0x000f22000c1e9900 */
[----:B--2---:R-:W-:-:S04]  /*07b0*/  IMAD.WIDE R10, R11, 0x4, R6 ;  /* 0x000000040b0a7825 */ /* 0x004fc800078e0206 */
[--C-:B---3--:R-:W-:Y:S02]  /*07c0*/  IMAD.WIDE R4, R5, 0x4, R6.reuse ;  /* 0x0000000405047825 */ /* 0x108fe400078e0206 */
[----:B------:R-:W2:Y:S02]  /*07d0*/  LDG.E.CONSTANT R11, desc[UR4][R10.64] ;  /* 0x000000040a0b7981 */ /* 0x000ea4000c1e9900 */
[--C-:B----4-:R-:W-:Y:S02]  /*07e0*/  IMAD.WIDE R12, R13, 0x4, R6.reuse ;  /* 0x000000040d0c7825 */ /* 0x110fe400078e0206 */
[----:B------:R-:W3:Y:S02]  /*07f0*/  LDG.E.CONSTANT R5, desc[UR4][R4.64] ;  /* 0x0000000404057981 */ /* 0x000ee4000c1e9900 */
[----:B------:R-:W-:Y:S02]  /*0800*/  IMAD.WIDE R14, R15, 0x4, R6 ;  /* 0x000000040f0e7825 */ /* 0x000fe400078e0206 */
[----:B------:R-:W4:Y:S04]  /*0810*/  LDG.E.CONSTANT R13, desc[UR4][R12.64] ;  /* 0x000000040c0d7981 */ /* 0x000f28000c1e9900 */
[----:B------:R-:W4:Y:S01]  /*0820*/  LDG.E.CONSTANT R15, desc[UR4][R14.64] ;  /* 0x000000040e0f7981 */ /* 0x000f22000c1e9900 */
[----:B------:R-:W-:-:S02]  /*0830*/  IADD3 R23, PT, PT, R23, 0x4, RZ ;  /* 0x0000000417177810 */ /* 0x000fc40007ffe0ff */
[-C--:B--2--5:R-:W-:Y:S02]  /*0840*/  ISETP.NE.AND P0, PT, R11, R20.reuse, PT ;  /* 0x000000140b00720c */ /* 0x0a4fe40003f05270 */
[-C--:B---3--:R-:W-:Y:S02]  /*0850*/  ISETP.NE.AND P1, PT, R5, R20.reuse, PT ;  /* 0x000000140500720c */ /* 0x088fe40003f25270 */
[-C--:B----4-:R-:W-:Y:S02]  /*0860*/  ISETP.NE.AND P2, PT, R13, R20.reuse, PT ;  /* 0x000000140d00720c */ /* 0x090fe40003f45270 */
[----:B------:R-:W-:-:S07]  /*0870*/  ISETP.NE.AND P3, PT, R15, R20, PT ;  /* 0x000000140f00720c */ /* 0x000fce0003f65270 */
[--C-:B------:R-:W-:Y:S01]  /*0880*/  @P0 FADD R26, R26, R8.reuse ;  /* 0x000000081a1a0221 */ /* 0x100fe20000000000 */
[----:B------:R-:W-:-:S03]  /*0890*/  @!P0 FADD R25, R25, R8 ;  /* 0x0000000819198221 */ /* 0x000fc60000000000 */
[--C-:B------:R-:W-:Y:S01]  /*08a0*/  @P1 FADD R26, R26, R9.reuse ;  /* 0x000000091a1a1221 */ /* 0x100fe20000000000 */
[----:B------:R-:W-:-:S03]  /*08b0*/  @!P1 FADD R25, R25, R9 ;  /* 0x0000000919199221 */ /* 0x000fc60000000000 */
[--C-:B------:R-:W-:Y:S01]  /*08c0*/  @P2 FADD R26, R26, R17.reuse ;  /* 0x000000111a1a2221 */ /* 0x100fe20000000000 */
[----:B------:R-:W-:-:S03]  /*08d0*/  @!P2 FADD R25, R25, R17 ;  /* 0x000000111919a221 */ /* 0x000fc60000000000 */
[--C-:B------:R-:W-:Y:S01]  /*08e0*/  @P3 FADD R26, R26, R18.reuse ;  /* 0x000000121a1a3221 */ /* 0x100fe20000000000 */
[----:B------:R-:W-:-:S07]  /*08f0*/  @!P3 FADD R25, R25, R18 ;  /* 0x000000121919b221 */ /* 0x000fce0000000000 */
.L_x_8:
[----:B------:R-:W-:Y:S05]  /*0900*/  BSYNC.RECONVERGENT B2 ;  /* 0x0000000000027941 */ /* 0x000fea0003800200 */
.L_x_7:
[----:B------:R-:W-:Y:S05]  /*0910*/  @!P4 BRA `(.L_x_6) ;  /* 0x000000000090c947 */ /* 0x000fea0003800000 */
[----:B------:R-:W-:Y:S02]  /*0920*/  ISETP.NE.AND P2, PT, R16, 0x1, PT ;  /* 0x000000011000780c */ /* 0x000fe40003f45270 */
[----:B------:R-:W-:-:S04]  /*0930*/  LOP3.LUT R21, R21, 0x1, RZ, 0xc0, !PT ;  /* 0x0000000115157812 */ /* 0x000fc800078ec0ff */
[----:B------:R-:W-:-:S07]  /*0940*/  ISETP.NE.U32.AND P0, PT, R21, 0x1, PT ;  /* 0x000000011500780c */ /* 0x000fce0003f05070 */
[----:B------:R-:W0:Y:S08]  /*0950*/  @P2 LDC.64 R2, c[0x0][0x388] ;  /* 0x0000e200ff022b82 */ /* 0x000e300000000a00 */
[----:B------:R-:W1:Y:S08]  /*0960*/  @P2 LDC.64 R4, c[0x0][0x390] ;  /* 0x0000e400ff042b82 */ /* 0x000e700000000a00 */
[----:B------:R-:W2:Y:S01]  /*0970*/  @!P0 LDC.64 R8, c[0x0][0x388] ;  /* 0x0000e200ff088b82 */ /* 0x000ea20000000a00 */
[----:B0-----:R-:W-:-:S05]  /*0980*/  @P2 IMAD.WIDE R10, R23, 0x4, R2 ;  /* 0x00000004170a2825 */ /* 0x001fca00078e0202 */
[----:B------:R-:W3:Y:S01]  /*0990*/  @P2 LDG.E.CONSTANT R13, desc[UR4][R10.64] ;  /* 0x000000040a0d2981 */ /* 0x000ee2000c1e9900 */
[C---:B-1----:R-:W-:Y:S01]  /*09a0*/  @P2 IMAD.WIDE R2, R23.reuse, 0x4, R4 ;  /* 0x0000000417022825 */ /* 0x042fe200078e0204 */
[----:B------:R-:W-:Y:S02]  /*09b0*/  @P2 IADD3 R23, PT, PT, R23, 0x2, RZ ;  /* 0x0000000217172810 */ /* 0x000fe40007ffe0ff */
[----:B------:R-:W4:Y:S01]  /*09c0*/  @P2 LDG.E.CONSTANT R15, desc[UR4][R10.64+0x4] ;  /* 0x000004040a0f2981 */ /* 0x000f22000c1e9900 */
[----:B------:R-:W0:Y:S02]  /*09d0*/  @!P0 LDC.64 R4, c[0x0][0x390] ;  /* 0x0000e400ff048b82 */ /* 0x000e240000000a00 */
[C---:B--2---:R-:W-:Y:S01]  /*09e0*/  @!P0 IMAD.WIDE R8, R23.reuse, 0x4, R8 ;  /* 0x0000000417088825 */ /* 0x044fe200078e0208 */
[----:B------:R-:W2:Y:S05]  /*09f0*/  @P2 LDG.E.CONSTANT R10, desc[UR4][R2.64] ;  /* 0x00000004020a2981 */ /* 0x000eaa000c1e9900 */
[----:B------:R-:W2:Y:S04]  /*0a00*/  @!P0 LDG.E.CONSTANT R9, desc[UR4][R8.64] ;  /* 0x0000000408098981 */ /* 0x000ea8000c1e9900 */
[----:B------:R-:W2:Y:S01]  /*0a10*/  @P2 LDG.E.CONSTANT R11, desc[UR4][R2.64+0x4] ;  /* 0x00000404020b2981 */ /* 0x000ea2000c1e9900 */
[----:B0-----:R-:W-:-:S06]  /*0a20*/  @!P0 IMAD.WIDE R4, R23, 0x4, R4 ;  /* 0x0000000417048825 */ /* 0x001fcc00078e0204 */
[----:B------:R-:W2:Y:S01]  /*0a30*/  @!P0 LDG.E.CONSTANT R4, desc[UR4][R4.64] ;  /* 0x0000000404048981 */ /* 0x000ea2000c1e9900 */
[----:B---3--:R-:W-:-:S06]  /*0a40*/  @P2 IMAD.WIDE R12, R13, 0x4, R6 ;  /* 0x000000040d0c2825 */ /* 0x008fcc00078e0206 */
[----:B------:R-:W3:Y:S01]  /*0a50*/  @P2 LDG.E.CONSTANT R13, desc[UR4][R12.64] ;  /* 0x000000040c0d2981 */ /* 0x000ee2000c1e9900 */
[----:B----4-:R-:W-:-:S06]  /*0a60*/  @P2 IMAD.WIDE R14, R15, 0x4, R6 ;  /* 0x000000040f0e2825 */ /* 0x010fcc00078e0206 */
[----:B------:R-:W4:Y:S01]  /*0a70*/  @P2 LDG.E.CONSTANT R15, desc[UR4][R14.64] ;  /* 0x000000040e0f2981 */ /* 0x000f22000c1e9900 */
[----:B--2---:R-:W-:-:S06]  /*0a80*/  @!P0 IMAD.WIDE R6, R9, 0x4, R6 ;  /* 0x0000000409068825 */ /* 0x004fcc00078e0206 */
[----:B------:R-:W2:Y:S01]  /*0a90*/  @!P0 LDG.E.CONSTANT R7, desc[UR4][R6.64] ;  /* 0x0000000406078981 */ /* 0x000ea2000c1e9900 */
[CC--:B---3-5:R-:W-:Y:S02]  /*0aa0*/  ISETP.NE.AND P4, PT, R13.reuse, R20.reuse, P2 ;  /* 0x000000140d00720c */ /* 0x0e8fe40001785270 */
[-C--:B------:R-:W-:Y:S02]  /*0ab0*/  ISETP.NE.OR P5, PT, R13, R20.reuse, !P2 ;  /* 0x000000140d00720c */ /* 0x080fe400057a5670 */
[CC--:B----4-:R-:W-:Y:S02]  /*0ac0*/  ISETP.NE.AND P1, PT, R15.reuse, R20.reuse, P2 ;  /* 0x000000140f00720c */ /* 0x0d0fe40001725270 */
[----:B------:R-:W-:-:S07]  /*0ad0*/  ISETP.NE.OR P3, PT, R15, R20, !P2 ;  /* 0x000000140f00720c */ /* 0x000fce0005765670 */
[--C-:B------:R-:W-:Y:S02]  /*0ae0*/  @P4 FADD R26, R26, R10.reuse ;  /* 0x0000000a1a1a4221 */ /* 0x100fe40000000000 */
[----:B------:R-:W-:Y:S01]  /*0af0*/  @!P5 FADD R25, R25, R10 ;  /* 0x0000000a1919d221 */ /* 0x000fe20000000000 */
[CC--:B--2---:R-:W-:Y:S02]  /*0b00*/  ISETP.NE.AND P4, PT, R7.reuse, R20.reuse, !P0 ;  /* 0x000000140700720c */ /* 0x0c4fe40004785270 */
[----:B------:R-:W-:Y:S01]  /*0b10*/  ISETP.NE.OR P5, PT, R7, R20, P0 ;  /* 0x000000140700720c */ /* 0x000fe200007a5670 */
[--C-:B------:R-:W-:Y:S01]  /*0b20*/  @P1 FADD R26, R26, R11.reuse ;  /* 0x0000000b1a1a1221 */ /* 0x100fe20000000000 */
[----:B------:R-:W-:-:S09]  /*0b30*/  @!P3 FADD R25, R25, R11 ;  /* 0x0000000b1919b221 */ /* 0x000fd20000000000 */
[--C-:B------:R-:W-:Y:S02]  /*0b40*/  @P4 FADD R26, R26, R4.reuse ;  /* 0x000000041a1a4221 */ /* 0x100fe40000000000 */
[----:B------:R-:W-:-:S07]  /*0b50*/  @!P5 FADD R25, R25, R4 ;  /* 0x000000041919d221 */ /* 0x000fce0000000000 */
.L_x_6:
[----:B------:R-:W-:Y:S05]  /*0b60*/  BSYNC.RECONVERGENT B1 ;  /* 0x0000000000017941 */ /* 0x000fea0003800200 */
.L_x_5:
[----:B------:R-:W-:-:S07]  /*0b70*/  FADD R25, R26, -R25 ;  /* 0x800000191a197221 */ /* 0x000fce0000000000 */
.L_x_1:
[----:B------:R-:W-:Y:S05]  /*0b80*/  BSYNC.RECONVERGENT B0 ;  /* 0x0000000000007941 */ /* 0x000fea0003800200 */
.L_x_0:
[----:B------:R-:W0:Y:S02]  /*0b90*/  LDC.64 R2, c[0x0][0x3a8] ;  /* 0x0000ea00ff027b82 */ /* 0x000e240000000a00 */
[----:B0-----:R-:W-:-:S05]  /*0ba0*/  IMAD.WIDE R2, R0, 0x4, R2 ;  /* 0x0000000400027825 */ /* 0x001fca00078e0202 */
[----:B------:R-:W-:Y:S01]  /*0bb0*/  STG.E desc[UR4][R2.64], R25 ;  /* 0x0000001902007986 */ /* 0x000fe2000c101904 */
[----:B------:R-:W-:Y:S05]  /*0bc0*/  EXIT ;  /* 0x000000000000794d */ /* 0x000fea0003800000 */
.L_x_9:
[----:B------:R-:W-:-:S00]  /*0bd0*/  BRA `(.L_x_9) ;  /* 0xfffffffc00fc7947 */ /* 0x000fc0000383ffff */
[----:B------:R-:W-:-:S00]  /*0be0*/  NOP ;  /* 0x0000000000007918 */ /* 0x000fc00000000000 */
        /* <DEDUP_REMOVED lines=9> */
.L_x_10:


//--------------------- .nv.shared.reserved.0     --------------------------
	.section	.nv.shared.reserved.0,"aw",@nobits
	.weak		__nv_reservedSMEM_offset_0_alias
	.size		__nv_reservedSMEM_offset_0_alias, 0, 64
	.other		__nv_reservedSMEM_offset_0_alias,@"STO_CUDA_RESERVED_SHARED STV_DEFAULT"
__nv_reservedSMEM_offset_0_alias:
	.zero		0
	.zero		64


//--------------------- .nv.constant0._Z17connectionsKernelPKiS0_PKfS0_S0_Pfi --------------------------
	.section	.nv.constant0._Z17connectionsKernelPKiS0_PKfS0_S0_Pfi,"a",@progbits
	.sectionflags	@""
	.align	4
.nv.constant0._Z17connectionsKernelPKiS0_PKfS0_S0_Pfi:
	.zero		948


//--------------------- SYMBOLS --------------------------

	.type		.nv.reservedSmem.offset0,@object
	.size		.nv.reservedSmem.offset0,0x4
